//
// Generated by NVIDIA NVVM Compiler
//
// Compiler Build ID: CL-36424714
// Cuda compilation tools, release 13.0, V13.0.88
// Based on NVVM 20.0.0
//

.version 9.0
.target sm_100
.address_size 64

	// .globl	_Z9vectorSumPKfS0_Pf

.visible .entry _Z9vectorSumPKfS0_Pf(
	.param .u64 .ptr .align 1 _Z9vectorSumPKfS0_Pf_param_0,
	.param .u64 .ptr .align 1 _Z9vectorSumPKfS0_Pf_param_1,
	.param .u64 .ptr .align 1 _Z9vectorSumPKfS0_Pf_param_2
)
{
	.reg .b32 	%r<2>;
	.reg .b32 	%f<4>;
	.reg .b64 	%rd<11>;

	ld.param.u64 	%rd1, [_Z9vectorSumPKfS0_Pf_param_0];
	ld.param.u64 	%rd2, [_Z9vectorSumPKfS0_Pf_param_1];
	ld.param.u64 	%rd3, [_Z9vectorSumPKfS0_Pf_param_2];
	cvta.to.global.u64 	%rd4, %rd3;
	cvta.to.global.u64 	%rd5, %rd2;
	cvta.to.global.u64 	%rd6, %rd1;
	mov.u32 	%r1, %tid.x;
	mul.wide.u32 	%rd7, %r1, 4;
	add.s64 	%rd8, %rd6, %rd7;
	ld.global.f32 	%f1, [%rd8];
	add.s64 	%rd9, %rd5, %rd7;
	ld.global.f32 	%f2, [%rd9];
	add.f32 	%f3, %f1, %f2;
	add.s64 	%rd10, %rd4, %rd7;
	st.global.f32 	[%rd10], %f3;
	ret;

}


// ===== COMPILED SASS (sm_100) =====

	.target	sm_100

	.elftype	@"ET_EXEC"


//--------------------- .note.nv.tkinfo           --------------------------
	.section	.note.nv.tkinfo,"",@"SHT_NOTE"
	.sectionflags	@"SHF_NOTE_NV_TKINFO"
	.tkinfo
        /*0018*/ 	.word	0x00000002
        /*0030*/ 	.string	""
        /*0030*/ 	.string	"ptxas"
        /*0030*/ 	.string	"Cuda compilation tools, release 13.0, V13.0.88"
        /*0030*/ 	.string	"Build cuda_13.0.r13.0/compiler.36424714_0"
        /*0030*/ 	.string	"-arch sm_100 -m 64 "



//--------------------- .note.nv.cuinfo           --------------------------
	.section	.note.nv.cuinfo,"",@"SHT_NOTE"
	.sectionflags	@"SHF_NOTE_NV_CUINFO"
        /*0018*/ 	.short	0x0002
        /*001a*/ 	.short	0x0064
        /*001c*/ 	.short	0x0082
	.zero		2


//--------------------- .nv.info                  --------------------------
	.section	.nv.info,"",@"SHT_CUDA_INFO"
	.align	4


	//----- nvinfo : EIATTR_REGCOUNT
	.align		4
        /*0000*/ 	.byte	0x04, 0x2f
        /*0002*/ 	.short	(.L_1 - .L_0)
	.align		4
.L_0:
        /*0004*/ 	.word	index@(_Z9vectorSumPKfS0_Pf)
        /*0008*/ 	.word	0x0000000c


	//----- nvinfo : EIATTR_FRAME_SIZE
	.align		4
.L_1:
        /*000c*/ 	.byte	0x04, 0x11
        /*000e*/ 	.short	(.L_3 - .L_2)
	.align		4
.L_2:
        /*0010*/ 	.word	index@(_Z9vectorSumPKfS0_Pf)
        /*0014*/ 	.word	0x00000000


	//----- nvinfo : EIATTR_MIN_STACK_SIZE
	.align		4
.L_3:
        /*0018*/ 	.byte	0x04, 0x12
        /*001a*/ 	.short	(.L_5 - .L_4)
	.align		4
.L_4:
        /*001c*/ 	.word	index@(_Z9vectorSumPKfS0_Pf)
        /*0020*/ 	.word	0x00000000
.L_5:


//--------------------- .nv.compat                --------------------------
	.section	.nv.compat,"",@"SHT_CUDA_COMPAT_INFO"
	.align	4
        /*0000*/ 	.byte	0x02, 0x09, 0x00, 0x00, 0x02, 0x02, 0x01, 0x00, 0x02, 0x05, 0x05, 0x00, 0x03, 0x07, 0x01, 0x01
        /*0010*/ 	.byte	0x02, 0x03, 0x00, 0x00, 0x02, 0x06, 0x01, 0x00, 0x04, 0x0b, 0x08, 0x00, 0x09, 0x00, 0x00, 0x00
        /*0020*/ 	.byte	0x00, 0x00, 0x00, 0x00


//--------------------- .nv.info._Z9vectorSumPKfS0_Pf --------------------------
	.section	.nv.info._Z9vectorSumPKfS0_Pf,"",@"SHT_CUDA_INFO"
	.sectionflags	@""
	.align	4


	//----- nvinfo : EIATTR_CUDA_API_VERSION
	.align		4
        /*0000*/ 	.byte	0x04, 0x37
        /*0002*/ 	.short	(.L_7 - .L_6)
.L_6:
        /*0004*/ 	.word	0x00000082


	//----- nvinfo : EIATTR_KPARAM_INFO
	.align		4
.L_7:
        /*0008*/ 	.byte	0x04, 0x17
        /*000a*/ 	.short	(.L_9 - .L_8)
.L_8:
        /*000c*/ 	.word	0x00000000
        /*0010*/ 	.short	0x0002
        /*0012*/ 	.short	0x0010
        /*0014*/ 	.byte	0x00, 0xf5, 0x21, 0x00


	//----- nvinfo : EIATTR_KPARAM_INFO
	.align		4
.L_9:
        /*0018*/ 	.byte	0x04, 0x17
        /*001a*/ 	.short	(.L_11 - .L_10)
.L_10:
        /*001c*/ 	.word	0x00000000
        /*0020*/ 	.short	0x0001
        /*0022*/ 	.short	0x0008
        /*0024*/ 	.byte	0x00, 0xf5, 0x21, 0x00


	//----- nvinfo : EIATTR_KPARAM_INFO
	.align		4
.L_11:
        /*0028*/ 	.byte	0x04, 0x17
        /*002a*/ 	.short	(.L_13 - .L_12)
.L_12:
        /*002c*/ 	.word	0x00000000
        /*0030*/ 	.short	0x0000
        /*0032*/ 	.short	0x0000
        /*0034*/ 	.byte	0x00, 0xf5, 0x21, 0x00


	//----- nvinfo : EIATTR_SPARSE_MMA_MASK
	.align		4
.L_13:
        /*0038*/ 	.byte	0x03, 0x50
        /*003a*/ 	.short	0x0000


	//----- nvinfo : EIATTR_MAXREG_COUNT
	.align		4
        /*003c*/ 	.byte	0x03, 0x1b
        /*003e*/ 	.short	0x00ff


	//----- nvinfo : EIATTR_MERCURY_ISA_VERSION
	.align		4
        /*0040*/ 	.byte	0x03, 0x5f
        /*0042*/ 	.short	0x0101


	//----- nvinfo : EIATTR_VRC_CTA_INIT_COUNT
	.align		4
        /*0044*/ 	.byte	0x02, 0x4a
	.zero		1
	.zero		1


	//----- nvinfo : EIATTR_EXIT_INSTR_OFFSETS
	.align		4
        /*0048*/ 	.byte	0x04, 0x1c
        /*004a*/ 	.short	(.L_15 - .L_14)


	//   ....[0]....
.L_14:
        /*004c*/ 	.word	0x000000d0


	//----- nvinfo : EIATTR_CBANK_PARAM_SIZE
	.align		4
.L_15:
        /*0050*/ 	.byte	0x03, 0x19
        /*0052*/ 	.short	0x0018


	//----- nvinfo : EIATTR_PARAM_CBANK
	.align		4
        /*0054*/ 	.byte	0x04, 0x0a
        /*0056*/ 	.short	(.L_17 - .L_16)
	.align		4
.L_16:
        /*0058*/ 	.word	index@(.nv.constant0._Z9vectorSumPKfS0_Pf)
        /*005c*/ 	.short	0x0380
        /*005e*/ 	.short	0x0018


	//----- nvinfo : EIATTR_SW_WAR
	.align		4
.L_17:
        /*0060*/ 	.byte	0x04, 0x36
        /*0062*/ 	.short	(.L_19 - .L_18)
.L_18:
        /*0064*/ 	.word	0x00000008
.L_19:


//--------------------- .nv.callgraph             --------------------------
	.section	.nv.callgraph,"",@"SHT_CUDA_CALLGRAPH"
	.align	4
	.sectionentsize	8
	.align		4
        /*0000*/ 	.word	0x00000000
	.align		4
        /*0004*/ 	.word	0xffffffff
	.align		4
        /*0008*/ 	.word	0x00000000
	.align		4
        /*000c*/ 	.word	0xfffffffe
	.align		4
        /*0010*/ 	.word	0x00000000
	.align		4
        /*0014*/ 	.word	0xfffffffd
	.align		4
        /*0018*/ 	.word	0x00000000
	.align		4
        /*001c*/ 	.word	0xfffffffc


//--------------------- .text._Z9vectorSumPKfS0_Pf --------------------------
	.section	.text._Z9vectorSumPKfS0_Pf,"ax",@progbits
	.align	128
        .global         _Z9vectorSumPKfS0_Pf
        .type           _Z9vectorSumPKfS0_Pf,@function
        .size           _Z9vectorSumPKfS0_Pf,(.L_x_1 - _Z9vectorSumPKfS0_Pf)
        .other          _Z9vectorSumPKfS0_Pf,@"STO_CUDA_ENTRY STV_DEFAULT"
_Z9vectorSumPKfS0_Pf:
.text._Z9vectorSumPKfS0_Pf:
[----:B------:R-:W-:Y:S01]  /*0000*/  LDC R1, c[0x0][0x37c] ;  /* 0x0000df00ff017b82 */ /* 0x000fe20000000800 */
[----:B------:R-:W0:Y:S07]  /*0010*/  S2R R9, SR_TID.X ;  /* 0x0000000000097919 */ /* 0x000e2e0000002100 */
[----:B------:R-:W0:Y:S01]  /*0020*/  LDC.64 R2, c[0x0][0x380] ;  /* 0x0000e000ff027b82 */ /* 0x000e220000000a00 */
[----:B------:R-:W1:Y:S07]  /*0030*/  LDCU.64 UR4, c[0x0][0x358] ;  /* 0x00006b00ff0477ac */ /* 0x000e6e0008000a00 */
[----:B------:R-:W2:Y:S08]  /*0040*/  LDC.64 R4, c[0x0][0x388] ;  /* 0x0000e200ff047b82 */ /* 0x000eb00000000a00 */
[----:B------:R-:W3:Y:S01]  /*0050*/  LDC.64 R6, c[0x0][0x390] ;  /* 0x0000e400ff067b82 */ /* 0x000ee20000000a00 */
[----:B0-----:R-:W-:-:S04]  /*0060*/  IMAD.WIDE.U32 R2, R9, 0x4, R2 ;  /* 0x0000000409027825 */ /* 0x001fc800078e0002 */
[C---:B--2---:R-:W-:Y:S02]  /*0070*/  IMAD.WIDE.U32 R4, R9.reuse, 0x4, R4 ;  /* 0x0000000409047825 */ /* 0x044fe400078e0004 */
[----:B-1----:R-:W2:Y:S04]  /*0080*/  LDG.E R2, desc[UR4][R2.64] ;  /* 0x0000000402027981 */ /* 0x002ea8000c1e1900 */
[----:B------:R-:W2:Y:S01]  /*0090*/  LDG.E R5, desc[UR4][R4.64] ;  /* 0x0000000404057981 */ /* 0x000ea2000c1e1900 */
[----:B---3--:R-:W-:-:S04]  /*00a0*/  IMAD.WIDE.U32 R6, R9, 0x4, R6 ;  /* 0x0000000409067825 */ /* 0x008fc800078e0006 */
[----:B--2---:R-:W-:-:S05]  /*00b0*/  FADD R9, R2, R5 ;  /* 0x0000000502097221 */ /* 0x004fca0000000000 */
[----:B------:R-:W-:Y:S01]  /*00c0*/  STG.E desc[UR4][R6.64], R9 ;  /* 0x0000000906007986 */ /* 0x000fe2000c101904 */
[----:B------:R-:W-:Y:S05]  /*00d0*/  EXIT ;  /* 0x000000000000794d */ /* 0x000fea0003800000 */
.L_x_0:
[----:B------:R-:W-:-:S00]  /*00e0*/  BRA `(.L_x_0) ;  /* 0xfffffffc00fc7947 */ /* 0x000fc0000383ffff */
[----:B------:R-:W-:-:S00]  /*00f0*/  NOP ;  /* 0x0000000000007918 */ /* 0x000fc00000000000 */
        /* <DEDUP_REMOVED lines=8> */
.L_x_1:


//--------------------- .nv.shared.reserved.0     --------------------------
	.section	.nv.shared.reserved.0,"aw",@nobits
	.weak		__nv_reservedSMEM_offset_0_alias
	.size		__nv_reservedSMEM_offset_0_alias, 0, 64
	.other		__nv_reservedSMEM_offset_0_alias,@"STO_CUDA_RESERVED_SHARED STV_DEFAULT"
__nv_reservedSMEM_offset_0_alias:
	.zero		0
	.zero		64


//--------------------- .nv.constant0._Z9vectorSumPKfS0_Pf --------------------------
	.section	.nv.constant0._Z9vectorSumPKfS0_Pf,"a",@progbits
	.sectionflags	@""
	.align	4
.nv.constant0._Z9vectorSumPKfS0_Pf:
	.zero		920


//--------------------- SYMBOLS --------------------------

	.type		.nv.reservedSmem.offset0,@object
	.size		.nv.reservedSmem.offset0,0x4
